//
// Generated by NVIDIA NVVM Compiler
//
// Compiler Build ID: CL-36424714
// Cuda compilation tools, release 13.0, V13.0.88
// Based on NVVM 20.0.0
//

.version 9.0
.target sm_100
.address_size 64

	// .globl	_Z17branchless_selectPKfPffffi

.visible .entry _Z17branchless_selectPKfPffffi(
	.param .u64 .ptr .align 1 _Z17branchless_selectPKfPffffi_param_0,
	.param .u64 .ptr .align 1 _Z17branchless_selectPKfPffffi_param_1,
	.param .f32 _Z17branchless_selectPKfPffffi_param_2,
	.param .f32 _Z17branchless_selectPKfPffffi_param_3,
	.param .f32 _Z17branchless_selectPKfPffffi_param_4,
	.param .u32 _Z17branchless_selectPKfPffffi_param_5
)
{
	.reg .pred 	%p<3>;
	.reg .b32 	%r<7>;
	.reg .b32 	%f<11>;
	.reg .b64 	%rd<8>;

	ld.param.u64 	%rd1, [_Z17branchless_selectPKfPffffi_param_0];
	ld.param.u64 	%rd2, [_Z17branchless_selectPKfPffffi_param_1];
	ld.param.f32 	%f1, [_Z17branchless_selectPKfPffffi_param_2];
	ld.param.f32 	%f2, [_Z17branchless_selectPKfPffffi_param_3];
	ld.param.f32 	%f3, [_Z17branchless_selectPKfPffffi_param_4];
	ld.param.u32 	%r2, [_Z17branchless_selectPKfPffffi_param_5];
	mov.u32 	%r3, %ctaid.x;
	mov.u32 	%r4, %ntid.x;
	mov.u32 	%r5, %tid.x;
	mad.lo.s32 	%r1, %r3, %r4, %r5;
	setp.ge.s32 	%p1, %r1, %r2;
	@%p1 bra 	$L__BB0_2;
	cvta.to.global.u64 	%rd3, %rd1;
	cvta.to.global.u64 	%rd4, %rd2;
	mul.wide.s32 	%rd5, %r1, 4;
	add.s64 	%rd6, %rd3, %rd5;
	ld.global.f32 	%f4, [%rd6];
	setp.gt.f32 	%p2, %f4, %f3;
	selp.f32 	%f5, 0f3F800000, 0f00000000, %p2;
	mov.b32 	%r6, %f5;
	cvt.rn.f32.u32 	%f6, %r6;
	mov.f32 	%f7, 0f3F800000;
	sub.f32 	%f8, %f7, %f6;
	mul.f32 	%f9, %f2, %f8;
	fma.rn.f32 	%f10, %f1, %f6, %f9;
	add.s64 	%rd7, %rd4, %rd5;
	st.global.f32 	[%rd7], %f10;
$L__BB0_2:
	ret;

}


// ===== COMPILED SASS (sm_100) =====

	.target	sm_100

	.elftype	@"ET_EXEC"


//--------------------- .note.nv.tkinfo           --------------------------
	.section	.note.nv.tkinfo,"",@"SHT_NOTE"
	.sectionflags	@"SHF_NOTE_NV_TKINFO"
	.tkinfo
        /*0018*/ 	.word	0x00000002
        /*0030*/ 	.string	""
        /*0030*/ 	.string	"ptxas"
        /*0030*/ 	.string	"Cuda compilation tools, release 13.0, V13.0.88"
        /*0030*/ 	.string	"Build cuda_13.0.r13.0/compiler.36424714_0"
        /*0030*/ 	.string	"-arch sm_100 -m 64 "



//--------------------- .note.nv.cuinfo           --------------------------
	.section	.note.nv.cuinfo,"",@"SHT_NOTE"
	.sectionflags	@"SHF_NOTE_NV_CUINFO"
        /*0018*/ 	.short	0x0002
        /*001a*/ 	.short	0x0064
        /*001c*/ 	.short	0x0082
	.zero		2


//--------------------- .nv.info                  --------------------------
	.section	.nv.info,"",@"SHT_CUDA_INFO"
	.align	4


	//----- nvinfo : EIATTR_REGCOUNT
	.align		4
        /*0000*/ 	.byte	0x04, 0x2f
        /*0002*/ 	.short	(.L_1 - .L_0)
	.align		4
.L_0:
        /*0004*/ 	.word	index@(_Z17branchless_selectPKfPffffi)
        /*0008*/ 	.word	0x0000000c


	//----- nvinfo : EIATTR_FRAME_SIZE
	.align		4
.L_1:
        /*000c*/ 	.byte	0x04, 0x11
        /*000e*/ 	.short	(.L_3 - .L_2)
	.align		4
.L_2:
        /*0010*/ 	.word	index@(_Z17branchless_selectPKfPffffi)
        /*0014*/ 	.word	0x00000000


	//----- nvinfo : EIATTR_MIN_STACK_SIZE
	.align		4
.L_3:
        /*0018*/ 	.byte	0x04, 0x12
        /*001a*/ 	.short	(.L_5 - .L_4)
	.align		4
.L_4:
        /*001c*/ 	.word	index@(_Z17branchless_selectPKfPffffi)
        /*0020*/ 	.word	0x00000000
.L_5:


//--------------------- .nv.compat                --------------------------
	.section	.nv.compat,"",@"SHT_CUDA_COMPAT_INFO"
	.align	4
        /*0000*/ 	.byte	0x02, 0x09, 0x00, 0x00, 0x02, 0x02, 0x01, 0x00, 0x02, 0x05, 0x05, 0x00, 0x03, 0x07, 0x01, 0x01
        /*0010*/ 	.byte	0x02, 0x03, 0x00, 0x00, 0x02, 0x06, 0x01, 0x00, 0x04, 0x0b, 0x08, 0x00, 0x09, 0x00, 0x00, 0x00
        /*0020*/ 	.byte	0x00, 0x00, 0x00, 0x00


//--------------------- .nv.info._Z17branchless_selectPKfPffffi --------------------------
	.section	.nv.info._Z17branchless_selectPKfPffffi,"",@"SHT_CUDA_INFO"
	.sectionflags	@""
	.align	4


	//----- nvinfo : EIATTR_CUDA_API_VERSION
	.align		4
        /*0000*/ 	.byte	0x04, 0x37
        /*0002*/ 	.short	(.L_7 - .L_6)
.L_6:
        /*0004*/ 	.word	0x00000082


	//----- nvinfo : EIATTR_KPARAM_INFO
	.align		4
.L_7:
        /*0008*/ 	.byte	0x04, 0x17
        /*000a*/ 	.short	(.L_9 - .L_8)
.L_8:
        /*000c*/ 	.word	0x00000000
        /*0010*/ 	.short	0x0005
        /*0012*/ 	.short	0x001c
        /*0014*/ 	.byte	0x00, 0xf0, 0x11, 0x00


	//----- nvinfo : EIATTR_KPARAM_INFO
	.align		4
.L_9:
        /*0018*/ 	.byte	0x04, 0x17
        /*001a*/ 	.short	(.L_11 - .L_10)
.L_10:
        /*001c*/ 	.word	0x00000000
        /*0020*/ 	.short	0x0004
        /*0022*/ 	.short	0x0018
        /*0024*/ 	.byte	0x00, 0xf0, 0x11, 0x00


	//----- nvinfo : EIATTR_KPARAM_INFO
	.align		4
.L_11:
        /*0028*/ 	.byte	0x04, 0x17
        /*002a*/ 	.short	(.L_13 - .L_12)
.L_12:
        /*002c*/ 	.word	0x00000000
        /*0030*/ 	.short	0x0003
        /*0032*/ 	.short	0x0014
        /*0034*/ 	.byte	0x00, 0xf0, 0x11, 0x00


	//----- nvinfo : EIATTR_KPARAM_INFO
	.align		4
.L_13:
        /*0038*/ 	.byte	0x04, 0x17
        /*003a*/ 	.short	(.L_15 - .L_14)
.L_14:
        /*003c*/ 	.word	0x00000000
        /*0040*/ 	.short	0x0002
        /*0042*/ 	.short	0x0010
        /*0044*/ 	.byte	0x00, 0xf0, 0x11, 0x00


	//----- nvinfo : EIATTR_KPARAM_INFO
	.align		4
.L_15:
        /*0048*/ 	.byte	0x04, 0x17
        /*004a*/ 	.short	(.L_17 - .L_16)
.L_16:
        /*004c*/ 	.word	0x00000000
        /*0050*/ 	.short	0x0001
        /*0052*/ 	.short	0x0008
        /*0054*/ 	.byte	0x00, 0xf5, 0x21, 0x00


	//----- nvinfo : EIATTR_KPARAM_INFO
	.align		4
.L_17:
        /*0058*/ 	.byte	0x04, 0x17
        /*005a*/ 	.short	(.L_19 - .L_18)
.L_18:
        /*005c*/ 	.word	0x00000000
        /*0060*/ 	.short	0x0000
        /*0062*/ 	.short	0x0000
        /*0064*/ 	.byte	0x00, 0xf5, 0x21, 0x00


	//----- nvinfo : EIATTR_SPARSE_MMA_MASK
	.align		4
.L_19:
        /*0068*/ 	.byte	0x03, 0x50
        /*006a*/ 	.short	0x0000


	//----- nvinfo : EIATTR_MAXREG_COUNT
	.align		4
        /*006c*/ 	.byte	0x03, 0x1b
        /*006e*/ 	.short	0x00ff


	//----- nvinfo : EIATTR_MERCURY_ISA_VERSION
	.align		4
        /*0070*/ 	.byte	0x03, 0x5f
        /*0072*/ 	.short	0x0101


	//----- nvinfo : EIATTR_VRC_CTA_INIT_COUNT
	.align		4
        /*0074*/ 	.byte	0x02, 0x4a
	.zero		1
	.zero		1


	//----- nvinfo : EIATTR_EXIT_INSTR_OFFSETS
	.align		4
        /*0078*/ 	.byte	0x04, 0x1c
        /*007a*/ 	.short	(.L_21 - .L_20)


	//   ....[0]....
.L_20:
        /*007c*/ 	.word	0x00000070


	//   ....[1]....
        /*0080*/ 	.word	0x00000160


	//----- nvinfo : EIATTR_CBANK_PARAM_SIZE
	.align		4
.L_21:
        /*0084*/ 	.byte	0x03, 0x19
        /*0086*/ 	.short	0x0020


	//----- nvinfo : EIATTR_PARAM_CBANK
	.align		4
        /*0088*/ 	.byte	0x04, 0x0a
        /*008a*/ 	.short	(.L_23 - .L_22)
	.align		4
.L_22:
        /*008c*/ 	.word	index@(.nv.constant0._Z17branchless_selectPKfPffffi)
        /*0090*/ 	.short	0x0380
        /*0092*/ 	.short	0x0020


	//----- nvinfo : EIATTR_SW_WAR
	.align		4
.L_23:
        /*0094*/ 	.byte	0x04, 0x36
        /*0096*/ 	.short	(.L_25 - .L_24)
.L_24:
        /*0098*/ 	.word	0x00000008
.L_25:


//--------------------- .nv.callgraph             --------------------------
	.section	.nv.callgraph,"",@"SHT_CUDA_CALLGRAPH"
	.align	4
	.sectionentsize	8
	.align		4
        /*0000*/ 	.word	0x00000000
	.align		4
        /*0004*/ 	.word	0xffffffff
	.align		4
        /*0008*/ 	.word	0x00000000
	.align		4
        /*000c*/ 	.word	0xfffffffe
	.align		4
        /*0010*/ 	.word	0x00000000
	.align		4
        /*0014*/ 	.word	0xfffffffd
	.align		4
        /*0018*/ 	.word	0x00000000
	.align		4
        /*001c*/ 	.word	0xfffffffc


//--------------------- .text._Z17branchless_selectPKfPffffi --------------------------
	.section	.text._Z17branchless_selectPKfPffffi,"ax",@progbits
	.align	128
        .global         _Z17branchless_selectPKfPffffi
        .type           _Z17branchless_selectPKfPffffi,@function
        .size           _Z17branchless_selectPKfPffffi,(.L_x_1 - _Z17branchless_selectPKfPffffi)
        .other          _Z17branchless_selectPKfPffffi,@"STO_CUDA_ENTRY STV_DEFAULT"
_Z17branchless_selectPKfPffffi:
.text._Z17branchless_selectPKfPffffi:
[----:B------:R-:W-:Y:S01]  /*0000*/  LDC R1, c[0x0][0x37c] ;  /* 0x0000df00ff017b82 */ /* 0x000fe20000000800 */
[----:B------:R-:W0:Y:S07]  /*0010*/  S2R R0, SR_TID.X ;  /* 0x0000000000007919 */ /* 0x000e2e0000002100 */
[----:B------:R-:W0:Y:S01]  /*0020*/  S2UR UR4, SR_CTAID.X ;  /* 0x00000000000479c3 */ /* 0x000e220000002500 */
[----:B------:R-:W1:Y:S07]  /*0030*/  LDCU UR5, c[0x0][0x39c] ;  /* 0x00007380ff0577ac */ /* 0x000e6e0008000800 */
[----:B------:R-:W0:Y:S02]  /*0040*/  LDC R7, c[0x0][0x360] ;  /* 0x0000d800ff077b82 */ /* 0x000e240000000800 */
[----:B0-----:R-:W-:-:S05]  /*0050*/  IMAD R7, R7, UR4, R0 ;  /* 0x0000000407077c24 */ /* 0x001fca000f8e0200 */
[----:B-1----:R-:W-:-:S13]  /*0060*/  ISETP.GE.AND P0, PT, R7, UR5, PT ;  /* 0x0000000507007c0c */ /* 0x002fda000bf06270 */
[----:B------:R-:W-:Y:S05]  /*0070*/  @P0 EXIT ;  /* 0x000000000000094d */ /* 0x000fea0003800000 */
[----:B------:R-:W0:Y:S01]  /*0080*/  LDC.64 R2, c[0x0][0x380] ;  /* 0x0000e000ff027b82 */ /* 0x000e220000000a00 */
[----:B------:R-:W1:Y:S01]  /*0090*/  LDCU.64 UR4, c[0x0][0x358] ;  /* 0x00006b00ff0477ac */ /* 0x000e620008000a00 */
[----:B------:R-:W2:Y:S06]  /*00a0*/  LDCU UR6, c[0x0][0x398] ;  /* 0x00007300ff0677ac */ /* 0x000eac0008000800 */
[----:B------:R-:W3:Y:S01]  /*00b0*/  LDC.64 R4, c[0x0][0x388] ;  /* 0x0000e200ff047b82 */ /* 0x000ee20000000a00 */
[----:B------:R-:W4:Y:S01]  /*00c0*/  LDCU.64 UR8, c[0x0][0x390] ;  /* 0x00007200ff0877ac */ /* 0x000f220008000a00 */
[----:B0-----:R-:W-:-:S06]  /*00d0*/  IMAD.WIDE R2, R7, 0x4, R2 ;  /* 0x0000000407027825 */ /* 0x001fcc00078e0202 */
[----:B-1----:R-:W2:Y:S01]  /*00e0*/  LDG.E R2, desc[UR4][R2.64] ;  /* 0x0000000402027981 */ /* 0x002ea2000c1e1900 */
[----:B---3--:R-:W-:Y:S01]  /*00f0*/  IMAD.WIDE R4, R7, 0x4, R4 ;  /* 0x0000000407047825 */ /* 0x008fe200078e0204 */
[----:B--2---:R-:W-:-:S04]  /*0100*/  FSET.BF.GT.AND R0, R2, UR6, PT ;  /* 0x0000000602007c0a */ /* 0x004fc8000b804000 */
[----:B------:R-:W-:-:S05]  /*0110*/  I2FP.F32.U32 R0, R0 ;  /* 0x0000000000007245 */ /* 0x000fca0000201000 */
[----:B------:R-:W-:-:S04]  /*0120*/  FADD R6, -R0, 1 ;  /* 0x3f80000000067421 */ /* 0x000fc80000000100 */
[----:B----4-:R-:W-:-:S04]  /*0130*/  FMUL R9, R6, UR9 ;  /* 0x0000000906097c20 */ /* 0x010fc80008400000 */
[----:B------:R-:W-:-:S05]  /*0140*/  FFMA R9, R0, UR8, R9 ;  /* 0x0000000800097c23 */ /* 0x000fca0008000009 */
[----:B------:R-:W-:Y:S01]  /*0150*/  STG.E desc[UR4][R4.64], R9 ;  /* 0x0000000904007986 */ /* 0x000fe2000c101904 */
[----:B------:R-:W-:Y:S05]  /*0160*/  EXIT ;  /* 0x000000000000794d */ /* 0x000fea0003800000 */
.L_x_0:
[----:B------:R-:W-:-:S00]  /*0170*/  BRA `(.L_x_0) ;  /* 0xfffffffc00fc7947 */ /* 0x000fc0000383ffff */
[----:B------:R-:W-:-:S00]  /*0180*/  NOP ;  /* 0x0000000000007918 */ /* 0x000fc00000000000 */
[----:B------:R-:W-:-:S00]  /*0190*/  NOP ;  /* 0x0000000000007918 */ /* 0x000fc00000000000 */
[----:B------:R-:W-:-:S00]  /*01a0*/  NOP ;  /* 0x0000000000007918 */ /* 0x000fc00000000000 */
[----:B------:R-:W-:-:S00]  /*01b0*/  NOP ;  /* 0x0000000000007918 */ /* 0x000fc00000000000 */
[----:B------:R-:W-:-:S00]  /*01c0*/  NOP ;  /* 0x0000000000007918 */ /* 0x000fc00000000000 */
[----:B------:R-:W-:-:S00]  /*01d0*/  NOP ;  /* 0x0000000000007918 */ /* 0x000fc00000000000 */
[----:B------:R-:W-:-:S00]  /*01e0*/  NOP ;  /* 0x0000000000007918 */ /* 0x000fc00000000000 */
[----:B------:R-:W-:-:S00]  /*01f0*/  NOP ;  /* 0x0000000000007918 */ /* 0x000fc00000000000 */
.L_x_1:


//--------------------- .nv.shared.reserved.0     --------------------------
	.section	.nv.shared.reserved.0,"aw",@nobits
	.weak		__nv_reservedSMEM_offset_0_alias
	.size		__nv_reservedSMEM_offset_0_alias, 0, 64
	.other		__nv_reservedSMEM_offset_0_alias,@"STO_CUDA_RESERVED_SHARED STV_DEFAULT"
__nv_reservedSMEM_offset_0_alias:
	.zero		0
	.zero		64


//--------------------- .nv.constant0._Z17branchless_selectPKfPffffi --------------------------
	.section	.nv.constant0._Z17branchless_selectPKfPffffi,"a",@progbits
	.sectionflags	@""
	.align	4
.nv.constant0._Z17branchless_selectPKfPffffi:
	.zero		928


//--------------------- SYMBOLS --------------------------

	.type		.nv.reservedSmem.offset0,@object
	.size		.nv.reservedSmem.offset0,0x4
